//
// Generated by NVIDIA NVVM Compiler
//
// Compiler Build ID: CL-36424714
// Cuda compilation tools, release 13.0, V13.0.88
// Based on NVVM 20.0.0
//

.version 9.0
.target sm_100
.address_size 64

	// .globl	matrixLog

.visible .entry matrixLog(
	.param .u64 .ptr .align 1 matrixLog_param_0,
	.param .u32 matrixLog_param_1,
	.param .u32 matrixLog_param_2,
	.param .u32 matrixLog_param_3,
	.param .u32 matrixLog_param_4
)
{
	.reg .pred 	%p<8>;
	.reg .b32 	%r<40>;
	.reg .b64 	%rd<5>;
	.reg .b64 	%fd<46>;

	ld.param.u64 	%rd2, [matrixLog_param_0];
	ld.param.u32 	%r12, [matrixLog_param_1];
	ld.param.u32 	%r13, [matrixLog_param_2];
	ld.param.u32 	%r14, [matrixLog_param_3];
	ld.param.u32 	%r15, [matrixLog_param_4];
	mov.u32 	%r16, %tid.x;
	mov.u32 	%r17, %ctaid.x;
	mad.lo.s32 	%r18, %r12, %r17, %r16;
	mov.u32 	%r19, %tid.y;
	mov.u32 	%r20, %ctaid.y;
	mad.lo.s32 	%r21, %r13, %r20, %r19;
	mad.lo.s32 	%r1, %r21, %r14, %r18;
	setp.ge.s32 	%p1, %r1, %r15;
	setp.ge.s32 	%p2, %r18, %r14;
	or.pred  	%p3, %p2, %p1;
	@%p3 bra 	$L__BB0_9;
	cvta.to.global.u64 	%rd3, %rd2;
	mul.wide.s32 	%rd4, %r1, 8;
	add.s64 	%rd1, %rd3, %rd4;
	ld.global.f64 	%fd43, [%rd1];
	{
	.reg .b32 %temp; 
	mov.b64 	{%temp, %r36}, %fd43;
	}
	{
	.reg .b32 %temp; 
	mov.b64 	{%r37, %temp}, %fd43;
	}
	setp.gt.s32 	%p4, %r36, 1048575;
	mov.b32 	%r38, -1023;
	@%p4 bra 	$L__BB0_3;
	mul.f64 	%fd43, %fd43, 0d4350000000000000;
	{
	.reg .b32 %temp; 
	mov.b64 	{%temp, %r36}, %fd43;
	}
	{
	.reg .b32 %temp; 
	mov.b64 	{%r37, %temp}, %fd43;
	}
	mov.b32 	%r38, -1077;
$L__BB0_3:
	add.s32 	%r24, %r36, -1;
	setp.gt.u32 	%p5, %r24, 2146435070;
	@%p5 bra 	$L__BB0_7;
	shr.u32 	%r27, %r36, 20;
	add.s32 	%r39, %r38, %r27;
	and.b32  	%r28, %r36, 1048575;
	or.b32  	%r29, %r28, 1072693248;
	mov.b64 	%fd44, {%r37, %r29};
	setp.lt.u32 	%p7, %r29, 1073127583;
	@%p7 bra 	$L__BB0_6;
	{
	.reg .b32 %temp; 
	mov.b64 	{%r30, %temp}, %fd44;
	}
	{
	.reg .b32 %temp; 
	mov.b64 	{%temp, %r31}, %fd44;
	}
	add.s32 	%r32, %r31, -1048576;
	mov.b64 	%fd44, {%r30, %r32};
	add.s32 	%r39, %r39, 1;
$L__BB0_6:
	add.f64 	%fd11, %fd44, 0dBFF0000000000000;
	add.f64 	%fd12, %fd44, 0d3FF0000000000000;
	rcp.approx.ftz.f64 	%fd13, %fd12;
	neg.f64 	%fd14, %fd12;
	fma.rn.f64 	%fd15, %fd14, %fd13, 0d3FF0000000000000;
	fma.rn.f64 	%fd16, %fd15, %fd15, %fd15;
	fma.rn.f64 	%fd17, %fd16, %fd13, %fd13;
	mul.f64 	%fd18, %fd11, %fd17;
	fma.rn.f64 	%fd19, %fd11, %fd17, %fd18;
	mul.f64 	%fd20, %fd19, %fd19;
	fma.rn.f64 	%fd21, %fd20, 0d3EB1380B3AE80F1E, 0d3ED0EE258B7A8B04;
	fma.rn.f64 	%fd22, %fd21, %fd20, 0d3EF3B2669F02676F;
	fma.rn.f64 	%fd23, %fd22, %fd20, 0d3F1745CBA9AB0956;
	fma.rn.f64 	%fd24, %fd23, %fd20, 0d3F3C71C72D1B5154;
	fma.rn.f64 	%fd25, %fd24, %fd20, 0d3F624924923BE72D;
	fma.rn.f64 	%fd26, %fd25, %fd20, 0d3F8999999999A3C4;
	fma.rn.f64 	%fd27, %fd26, %fd20, 0d3FB5555555555554;
	sub.f64 	%fd28, %fd11, %fd19;
	add.f64 	%fd29, %fd28, %fd28;
	neg.f64 	%fd30, %fd19;
	fma.rn.f64 	%fd31, %fd30, %fd11, %fd29;
	mul.f64 	%fd32, %fd17, %fd31;
	mul.f64 	%fd33, %fd20, %fd27;
	fma.rn.f64 	%fd34, %fd33, %fd19, %fd32;
	xor.b32  	%r33, %r39, -2147483648;
	mov.b32 	%r34, 1127219200;
	mov.b64 	%fd35, {%r33, %r34};
	mov.b32 	%r35, -2147483648;
	mov.b64 	%fd36, {%r35, %r34};
	sub.f64 	%fd37, %fd35, %fd36;
	fma.rn.f64 	%fd38, %fd37, 0d3FE62E42FEFA39EF, %fd19;
	fma.rn.f64 	%fd39, %fd37, 0dBFE62E42FEFA39EF, %fd38;
	sub.f64 	%fd40, %fd39, %fd19;
	sub.f64 	%fd41, %fd34, %fd40;
	fma.rn.f64 	%fd42, %fd37, 0d3C7ABC9E3B39803F, %fd41;
	add.f64 	%fd45, %fd38, %fd42;
	bra.uni 	$L__BB0_8;
$L__BB0_7:
	fma.rn.f64 	%fd10, %fd43, 0d7FF0000000000000, 0d7FF0000000000000;
	{
	.reg .b32 %temp; 
	mov.b64 	{%temp, %r25}, %fd43;
	}
	and.b32  	%r26, %r25, 2147483647;
	setp.eq.s32 	%p6, %r26, 0;
	selp.f64 	%fd45, 0dFFF0000000000000, %fd10, %p6;
$L__BB0_8:
	st.global.f64 	[%rd1], %fd45;
$L__BB0_9:
	ret;

}


// ===== COMPILED SASS (sm_100) =====

	.target	sm_100

	.elftype	@"ET_EXEC"


//--------------------- .note.nv.tkinfo           --------------------------
	.section	.note.nv.tkinfo,"",@"SHT_NOTE"
	.sectionflags	@"SHF_NOTE_NV_TKINFO"
	.tkinfo
        /*0018*/ 	.word	0x00000002
        /*0030*/ 	.string	""
        /*0030*/ 	.string	"ptxas"
        /*0030*/ 	.string	"Cuda compilation tools, release 13.0, V13.0.88"
        /*0030*/ 	.string	"Build cuda_13.0.r13.0/compiler.36424714_0"
        /*0030*/ 	.string	"-arch sm_100 -m 64 "



//--------------------- .note.nv.cuinfo           --------------------------
	.section	.note.nv.cuinfo,"",@"SHT_NOTE"
	.sectionflags	@"SHF_NOTE_NV_CUINFO"
        /*0018*/ 	.short	0x0002
        /*001a*/ 	.short	0x0064
        /*001c*/ 	.short	0x0082
	.zero		2


//--------------------- .nv.info                  --------------------------
	.section	.nv.info,"",@"SHT_CUDA_INFO"
	.align	4


	//----- nvinfo : EIATTR_REGCOUNT
	.align		4
        /*0000*/ 	.byte	0x04, 0x2f
        /*0002*/ 	.short	(.L_1 - .L_0)
	.align		4
.L_0:
        /*0004*/ 	.word	index@(matrixLog)
        /*0008*/ 	.word	0x00000016


	//----- nvinfo : EIATTR_FRAME_SIZE
	.align		4
.L_1:
        /*000c*/ 	.byte	0x04, 0x11
        /*000e*/ 	.short	(.L_3 - .L_2)
	.align		4
.L_2:
        /*0010*/ 	.word	index@(matrixLog)
        /*0014*/ 	.word	0x00000000


	//----- nvinfo : EIATTR_MIN_STACK_SIZE
	.align		4
.L_3:
        /*0018*/ 	.byte	0x04, 0x12
        /*001a*/ 	.short	(.L_5 - .L_4)
	.align		4
.L_4:
        /*001c*/ 	.word	index@(matrixLog)
        /*0020*/ 	.word	0x00000000
.L_5:


//--------------------- .nv.compat                --------------------------
	.section	.nv.compat,"",@"SHT_CUDA_COMPAT_INFO"
	.align	4
        /*0000*/ 	.byte	0x02, 0x09, 0x00, 0x00, 0x02, 0x02, 0x01, 0x00, 0x02, 0x05, 0x05, 0x00, 0x03, 0x07, 0x01, 0x01
        /*0010*/ 	.byte	0x02, 0x03, 0x00, 0x00, 0x02, 0x06, 0x01, 0x00, 0x04, 0x0b, 0x08, 0x00, 0x01, 0x00, 0x00, 0x00
        /*0020*/ 	.byte	0x00, 0x00, 0x00, 0x00


//--------------------- .nv.info.matrixLog        --------------------------
	.section	.nv.info.matrixLog,"",@"SHT_CUDA_INFO"
	.sectionflags	@""
	.align	4


	//----- nvinfo : EIATTR_CUDA_API_VERSION
	.align		4
        /*0000*/ 	.byte	0x04, 0x37
        /*0002*/ 	.short	(.L_7 - .L_6)
.L_6:
        /*0004*/ 	.word	0x00000082


	//----- nvinfo : EIATTR_KPARAM_INFO
	.align		4
.L_7:
        /*0008*/ 	.byte	0x04, 0x17
        /*000a*/ 	.short	(.L_9 - .L_8)
.L_8:
        /*000c*/ 	.word	0x00000000
        /*0010*/ 	.short	0x0004
        /*0012*/ 	.short	0x0014
        /*0014*/ 	.byte	0x00, 0xf0, 0x11, 0x00


	//----- nvinfo : EIATTR_KPARAM_INFO
	.align		4
.L_9:
        /*0018*/ 	.byte	0x04, 0x17
        /*001a*/ 	.short	(.L_11 - .L_10)
.L_10:
        /*001c*/ 	.word	0x00000000
        /*0020*/ 	.short	0x0003
        /*0022*/ 	.short	0x0010
        /*0024*/ 	.byte	0x00, 0xf0, 0x11, 0x00


	//----- nvinfo : EIATTR_KPARAM_INFO
	.align		4
.L_11:
        /*0028*/ 	.byte	0x04, 0x17
        /*002a*/ 	.short	(.L_13 - .L_12)
.L_12:
        /*002c*/ 	.word	0x00000000
        /*0030*/ 	.short	0x0002
        /*0032*/ 	.short	0x000c
        /*0034*/ 	.byte	0x00, 0xf0, 0x11, 0x00


	//----- nvinfo : EIATTR_KPARAM_INFO
	.align		4
.L_13:
        /*0038*/ 	.byte	0x04, 0x17
        /*003a*/ 	.short	(.L_15 - .L_14)
.L_14:
        /*003c*/ 	.word	0x00000000
        /*0040*/ 	.short	0x0001
        /*0042*/ 	.short	0x0008
        /*0044*/ 	.byte	0x00, 0xf0, 0x11, 0x00


	//----- nvinfo : EIATTR_KPARAM_INFO
	.align		4
.L_15:
        /*0048*/ 	.byte	0x04, 0x17
        /*004a*/ 	.short	(.L_17 - .L_16)
.L_16:
        /*004c*/ 	.word	0x00000000
        /*0050*/ 	.short	0x0000
        /*0052*/ 	.short	0x0000
        /*0054*/ 	.byte	0x00, 0xf5, 0x21, 0x00


	//----- nvinfo : EIATTR_SPARSE_MMA_MASK
	.align		4
.L_17:
        /*0058*/ 	.byte	0x03, 0x50
        /*005a*/ 	.short	0x0000


	//----- nvinfo : EIATTR_MAXREG_COUNT
	.align		4
        /*005c*/ 	.byte	0x03, 0x1b
        /*005e*/ 	.short	0x00ff


	//----- nvinfo : EIATTR_MERCURY_ISA_VERSION
	.align		4
        /*0060*/ 	.byte	0x03, 0x5f
        /*0062*/ 	.short	0x0101


	//----- nvinfo : EIATTR_VRC_CTA_INIT_COUNT
	.align		4
        /*0064*/ 	.byte	0x02, 0x4a
	.zero		1
	.zero		1


	//----- nvinfo : EIATTR_EXIT_INSTR_OFFSETS
	.align		4
        /*0068*/ 	.byte	0x04, 0x1c
        /*006a*/ 	.short	(.L_19 - .L_18)


	//   ....[0]....
.L_18:
        /*006c*/ 	.word	0x000000c0


	//   ....[1]....
        /*0070*/ 	.word	0x00000660


	//----- nvinfo : EIATTR_CRS_STACK_SIZE
	.align		4
.L_19:
        /*0074*/ 	.byte	0x04, 0x1e
        /*0076*/ 	.short	(.L_21 - .L_20)
.L_20:
        /*0078*/ 	.word	0x00000000


	//----- nvinfo : EIATTR_CBANK_PARAM_SIZE
	.align		4
.L_21:
        /*007c*/ 	.byte	0x03, 0x19
        /*007e*/ 	.short	0x0018


	//----- nvinfo : EIATTR_PARAM_CBANK
	.align		4
        /*0080*/ 	.byte	0x04, 0x0a
        /*0082*/ 	.short	(.L_23 - .L_22)
	.align		4
.L_22:
        /*0084*/ 	.word	index@(.nv.constant0.matrixLog)
        /*0088*/ 	.short	0x0380
        /*008a*/ 	.short	0x0018


	//----- nvinfo : EIATTR_SW_WAR
	.align		4
.L_23:
        /*008c*/ 	.byte	0x04, 0x36
        /*008e*/ 	.short	(.L_25 - .L_24)
.L_24:
        /*0090*/ 	.word	0x00000008
.L_25:


//--------------------- .nv.callgraph             --------------------------
	.section	.nv.callgraph,"",@"SHT_CUDA_CALLGRAPH"
	.align	4
	.sectionentsize	8
	.align		4
        /*0000*/ 	.word	0x00000000
	.align		4
        /*0004*/ 	.word	0xffffffff
	.align		4
        /*0008*/ 	.word	0x00000000
	.align		4
        /*000c*/ 	.word	0xfffffffe
	.align		4
        /*0010*/ 	.word	0x00000000
	.align		4
        /*0014*/ 	.word	0xfffffffd
	.align		4
        /*0018*/ 	.word	0x00000000
	.align		4
        /*001c*/ 	.word	0xfffffffc


//--------------------- .text.matrixLog           --------------------------
	.section	.text.matrixLog,"ax",@progbits
	.align	128
        .global         matrixLog
        .type           matrixLog,@function
        .size           matrixLog,(.L_x_4 - matrixLog)
        .other          matrixLog,@"STO_CUDA_ENTRY STV_DEFAULT"
matrixLog:
.text.matrixLog:
[----:B------:R-:W-:Y:S01]  /*0000*/  LDC R1, c[0x0][0x37c] ;  /* 0x0000df00ff017b82 */ /* 0x000fe20000000800 */
[----:B------:R-:W0:Y:S07]  /*0010*/  S2R R3, SR_TID.X ;  /* 0x0000000000037919 */ /* 0x000e2e0000002100 */
[----:B------:R-:W0:Y:S01]  /*0020*/  S2UR UR4, SR_CTAID.X ;  /* 0x00000000000479c3 */ /* 0x000e220000002500 */
[----:B------:R-:W1:Y:S01]  /*0030*/  LDCU.64 UR6, c[0x0][0x390] ;  /* 0x00007200ff0677ac */ /* 0x000e620008000a00 */
[----:B------:R-:W2:Y:S06]  /*0040*/  S2R R2, SR_TID.Y ;  /* 0x0000000000027919 */ /* 0x000eac0000002200 */
[----:B------:R-:W0:Y:S08]  /*0050*/  LDC.64 R4, c[0x0][0x388] ;  /* 0x0000e200ff047b82 */ /* 0x000e300000000a00 */
[----:B------:R-:W2:Y:S01]  /*0060*/  S2UR UR5, SR_CTAID.Y ;  /* 0x00000000000579c3 */ /* 0x000ea20000002600 */
[----:B0-----:R-:W-:-:S02]  /*0070*/  IMAD R0, R4, UR4, R3 ;  /* 0x0000000404007c24 */ /* 0x001fc4000f8e0203 */
[----:B--2---:R-:W-:-:S04]  /*0080*/  IMAD R3, R5, UR5, R2 ;  /* 0x0000000505037c24 */ /* 0x004fc8000f8e0202 */
[----:B-1----:R-:W-:-:S05]  /*0090*/  IMAD R5, R3, UR6, R0 ;  /* 0x0000000603057c24 */ /* 0x002fca000f8e0200 */
[----:B------:R-:W-:-:S04]  /*00a0*/  ISETP.GE.AND P0, PT, R5, UR7, PT ;  /* 0x0000000705007c0c */ /* 0x000fc8000bf06270 */
[----:B------:R-:W-:-:S13]  /*00b0*/  ISETP.GE.OR P0, PT, R0, UR6, P0 ;  /* 0x0000000600007c0c */ /* 0x000fda0008706670 */
[----:B------:R-:W-:Y:S05]  /*00c0*/  @P0 EXIT ;  /* 0x000000000000094d */ /* 0x000fea0003800000 */
[----:B------:R-:W0:Y:S01]  /*00d0*/  LDC.64 R2, c[0x0][0x380] ;  /* 0x0000e000ff027b82 */ /* 0x000e220000000a00 */
[----:B------:R-:W1:Y:S01]  /*00e0*/  LDCU.64 UR4, c[0x0][0x358] ;  /* 0x00006b00ff0477ac */ /* 0x000e620008000a00 */
[----:B0-----:R-:W-:-:S05]  /*00f0*/  IMAD.WIDE R2, R5, 0x8, R2 ;  /* 0x0000000805027825 */ /* 0x001fca00078e0202 */
[----:B-1----:R-:W2:Y:S01]  /*0100*/  LDG.E.64 R4, desc[UR4][R2.64] ;  /* 0x0000000402047981 */ /* 0x002ea2000c1e1b00 */
[----:B------:R-:W-:Y:S01]  /*0110*/  BSSY.RECONVERGENT B0, `(.L_x_0) ;  /* 0x0000053000007945 */ /* 0x000fe20003800200 */
[----:B--2---:R-:W-:Y:S01]  /*0120*/  ISETP.GT.AND P0, PT, R5, 0xfffff, PT ;  /* 0x000fffff0500780c */ /* 0x004fe20003f04270 */
[----:B------:R-:W-:Y:S02]  /*0130*/  IMAD.MOV.U32 R6, RZ, RZ, R4 ;  /* 0x000000ffff067224 */ /* 0x000fe400078e0004 */
[----:B------:R-:W-:-:S10]  /*0140*/  IMAD.MOV.U32 R7, RZ, RZ, R5 ;  /* 0x000000ffff077224 */ /* 0x000fd400078e0005 */
[----:B------:R-:W-:-:S10]  /*0150*/  @!P0 DMUL R6, R6, 1.80143985094819840000e+16 ;  /* 0x4350000006068828 */ /* 0x000fd40000000000 */
[----:B------:R-:W-:Y:S01]  /*0160*/  @!P0 MOV R5, R7 ;  /* 0x0000000700058202 */ /* 0x000fe20000000f00 */
[----:B------:R-:W-:-:S04]  /*0170*/  @!P0 IMAD.MOV.U32 R4, RZ, RZ, R6 ;  /* 0x000000ffff048224 */ /* 0x000fc800078e0006 */
[----:B------:R-:W-:-:S05]  /*0180*/  VIADD R0, R5, 0xffffffff ;  /* 0xffffffff05007836 */ /* 0x000fca0000000000 */
[----:B------:R-:W-:Y:S01]  /*0190*/  ISETP.GT.U32.AND P1, PT, R0, 0x7feffffe, PT ;  /* 0x7feffffe0000780c */ /* 0x000fe20003f24070 */
[----:B------:R-:W-:Y:S01]  /*01a0*/  IMAD.MOV.U32 R0, RZ, RZ, -0x3ff ;  /* 0xfffffc01ff007424 */ /* 0x000fe200078e00ff */
[----:B------:R-:W-:-:S11]  /*01b0*/  @!P0 MOV R0, 0xfffffbcb ;  /* 0xfffffbcb00008802 */ /* 0x000fd60000000f00 */
[----:B------:R-:W-:Y:S05]  /*01c0*/  @P1 BRA `(.L_x_1) ;  /* 0x0000000400041947 */ /* 0x000fea0003800000 */
[----:B------:R-:W-:Y:S01]  /*01d0*/  LOP3.LUT R6, R5, 0xfffff, RZ, 0xc0, !PT ;  /* 0x000fffff05067812 */ /* 0x000fe200078ec0ff */
[----:B------:R-:W-:Y:S01]  /*01e0*/  IMAD.MOV.U32 R8, RZ, RZ, RZ ;  /* 0x000000ffff087224 */ /* 0x000fe200078e00ff */
[----:B------:R-:W-:Y:S01]  /*01f0*/  MOV R16, 0x8b7a8b04 ;  /* 0x8b7a8b0400107802 */ /* 0x000fe20000000f00 */
[----:B------:R-:W-:Y:S01]  /*0200*/  IMAD.MOV.U32 R17, RZ, RZ, 0x3ed0ee25 ;  /* 0x3ed0ee25ff117424 */ /* 0x000fe200078e00ff */
[----:B------:R-:W-:Y:S01]  /*0210*/  LOP3.LUT R7, R6, 0x3ff00000, RZ, 0xfc, !PT ;  /* 0x3ff0000006077812 */ /* 0x000fe200078efcff */
[----:B------:R-:W-:Y:S01]  /*0220*/  IMAD.MOV.U32 R6, RZ, RZ, R4 ;  /* 0x000000ffff067224 */ /* 0x000fe200078e0004 */
[----:B------:R-:W-:Y:S01]  /*0230*/  UMOV UR6, 0x3ae80f1e ;  /* 0x3ae80f1e00067882 */ /* 0x000fe20000000000 */
[----:B------:R-:W-:Y:S01]  /*0240*/  UMOV UR7, 0x3eb1380b ;  /* 0x3eb1380b00077882 */ /* 0x000fe20000000000 */
[----:B------:R-:W-:Y:S01]  /*0250*/  ISETP.GE.U32.AND P0, PT, R7, 0x3ff6a09f, PT ;  /* 0x3ff6a09f0700780c */ /* 0x000fe20003f06070 */
[----:B------:R-:W-:Y:S01]  /*0260*/  UMOV UR8, 0x80000000 ;  /* 0x8000000000087882 */ /* 0x000fe20000000000 */
[----:B------:R-:W-:Y:S01]  /*0270*/  LEA.HI R0, R5, R0, RZ, 0xc ;  /* 0x0000000005007211 */ /* 0x000fe200078f60ff */
[----:B------:R-:W-:Y:S01]  /*0280*/  UMOV UR9, 0x43300000 ;  /* 0x4330000000097882 */ /* 0x000fe20000000000 */
[----:B------:R-:W-:-:S09]  /*0290*/  MOV R19, 0x43300000 ;  /* 0x4330000000137802 */ /* 0x000fd20000000f00 */
[----:B------:R-:W-:Y:S01]  /*02a0*/  @P0 IADD3 R9, PT, PT, R7, -0x100000, RZ ;  /* 0xfff0000007090810 */ /* 0x000fe20007ffe0ff */
[----:B------:R-:W-:-:S04]  /*02b0*/  @P0 VIADD R0, R0, 0x1 ;  /* 0x0000000100000836 */ /* 0x000fc80000000000 */
[----:B------:R-:W-:Y:S01]  /*02c0*/  @P0 IMAD.MOV.U32 R7, RZ, RZ, R9 ;  /* 0x000000ffff070224 */ /* 0x000fe200078e0009 */
[----:B------:R-:W-:-:S05]  /*02d0*/  LOP3.LUT R18, R0, 0x80000000, RZ, 0x3c, !PT ;  /* 0x8000000000127812 */ /* 0x000fca00078e3cff */
[C---:B------:R-:W-:Y:S02]  /*02e0*/  DADD R14, R6.reuse, 1 ;  /* 0x3ff00000060e7429 */ /* 0x040fe40000000000 */
[----:B------:R-:W-:-:S04]  /*02f0*/  DADD R6, R6, -1 ;  /* 0xbff0000006067429 */ /* 0x000fc80000000000 */
[----:B------:R-:W0:Y:S02]  /*0300*/  MUFU.RCP64H R9, R15 ;  /* 0x0000000f00097308 */ /* 0x000e240000001800 */
[----:B0-----:R-:W-:-:S08]  /*0310*/  DFMA R10, -R14, R8, 1 ;  /* 0x3ff000000e0a742b */ /* 0x001fd00000000108 */
[----:B------:R-:W-:-:S08]  /*0320*/  DFMA R10, R10, R10, R10 ;  /* 0x0000000a0a0a722b */ /* 0x000fd0000000000a */
[----:B------:R-:W-:-:S08]  /*0330*/  DFMA R8, R8, R10, R8 ;  /* 0x0000000a0808722b */ /* 0x000fd00000000008 */
[----:B------:R-:W-:-:S08]  /*0340*/  DMUL R10, R6, R8 ;  /* 0x00000008060a7228 */ /* 0x000fd00000000000 */
[----:B------:R-:W-:-:S08]  /*0350*/  DFMA R10, R6, R8, R10 ;  /* 0x00000008060a722b */ /* 0x000fd0000000000a */
[----:B------:R-:W-:Y:S02]  /*0360*/  DMUL R12, R10, R10 ;  /* 0x0000000a0a0c7228 */ /* 0x000fe40000000000 */
[----:B------:R-:W-:-:S06]  /*0370*/  DADD R4, R6, -R10 ;  /* 0x0000000006047229 */ /* 0x000fcc000000080a */
[----:B------:R-:W-:Y:S01]  /*0380*/  DFMA R14, R12, UR6, R16 ;  /* 0x000000060c0e7c2b */ /* 0x000fe20008000010 */
[----:B------:R-:W-:Y:S01]  /*0390*/  UMOV UR6, 0x9f02676f ;  /* 0x9f02676f00067882 */ /* 0x000fe20000000000 */
[----:B------:R-:W-:Y:S01]  /*03a0*/  UMOV UR7, 0x3ef3b266 ;  /* 0x3ef3b26600077882 */ /* 0x000fe20000000000 */
[----:B------:R-:W-:Y:S02]  /*03b0*/  DADD R16, R4, R4 ;  /* 0x0000000004107229 */ /* 0x000fe40000000004 */
[----:B------:R-:W-:Y:S01]  /*03c0*/  DADD R4, R18, -UR8 ;  /* 0x8000000812047e29 */ /* 0x000fe20008000000 */
[----:B------:R-:W-:Y:S01]  /*03d0*/  UMOV UR8, 0xfefa39ef ;  /* 0xfefa39ef00087882 */ /* 0x000fe20000000000 */
[----:B------:R-:W-:Y:S01]  /*03e0*/  UMOV UR9, 0x3fe62e42 ;  /* 0x3fe62e4200097882 */ /* 0x000fe20000000000 */
[----:B------:R-:W-:Y:S01]  /*03f0*/  DFMA R14, R12, R14, UR6 ;  /* 0x000000060c0e7e2b */ /* 0x000fe2000800000e */
[----:B------:R-:W-:Y:S01]  /*0400*/  UMOV UR6, 0xa9ab0956 ;  /* 0xa9ab095600067882 */ /* 0x000fe20000000000 */
[----:B------:R-:W-:Y:S01]  /*0410*/  UMOV UR7, 0x3f1745cb ;  /* 0x3f1745cb00077882 */ /* 0x000fe20000000000 */
[----:B------:R-:W-:-:S02]  /*0420*/  DFMA R16, R6, -R10, R16 ;  /* 0x8000000a0610722b */ /* 0x000fc40000000010 */
[----:B------:R-:W-:-:S03]  /*0430*/  DFMA R6, R4, UR8, R10 ;  /* 0x0000000804067c2b */ /* 0x000fc6000800000a */
[----:B------:R-:W-:Y:S01]  /*0440*/  DFMA R14, R12, R14, UR6 ;  /* 0x000000060c0e7e2b */ /* 0x000fe2000800000e */
[----:B------:R-:W-:Y:S01]  /*0450*/  UMOV UR6, 0x2d1b5154 ;  /* 0x2d1b515400067882 */ /* 0x000fe20000000000 */
[----:B------:R-:W-:Y:S01]  /*0460*/  UMOV UR7, 0x3f3c71c7 ;  /* 0x3f3c71c700077882 */ /* 0x000fe20000000000 */
[----:B------:R-:W-:-:S05]  /*0470*/  DMUL R16, R8, R16 ;  /* 0x0000001008107228 */ /* 0x000fca0000000000 */
[----:B------:R-:W-:Y:S01]  /*0480*/  DFMA R14, R12, R14, UR6 ;  /* 0x000000060c0e7e2b */ /* 0x000fe2000800000e */
[----:B------:R-:W-:Y:S01]  /*0490*/  UMOV UR6, 0x923be72d ;  /* 0x923be72d00067882 */ /* 0x000fe20000000000 */
[----:B------:R-:W-:-:S06]  /*04a0*/  UMOV UR7, 0x3f624924 ;  /* 0x3f62492400077882 */ /* 0x000fcc0000000000 */
        /* <DEDUP_REMOVED lines=8> */
[----:B------:R-:W-:Y:S02]  /*0530*/  UMOV UR7, 0x3fe62e42 ;  /* 0x3fe62e4200077882 */ /* 0x000fe40000000000 */
[----:B------:R-:W-:Y:S01]  /*0540*/  DFMA R18, R4, -UR6, R6 ;  /* 0x8000000604127c2b */ /* 0x000fe20008000006 */
[----:B------:R-:W-:Y:S01]  /*0550*/  UMOV UR6, 0x3b39803f ;  /* 0x3b39803f00067882 */ /* 0x000fe20000000000 */
[----:B------:R-:W-:Y:S02]  /*0560*/  UMOV UR7, 0x3c7abc9e ;  /* 0x3c7abc9e00077882 */ /* 0x000fe40000000000 */
[----:B------:R-:W-:-:S04]  /*0570*/  DMUL R14, R12, R14 ;  /* 0x0000000e0c0e7228 */ /* 0x000fc80000000000 */
[----:B------:R-:W-:-:S04]  /*0580*/  DADD R18, -R10, R18 ;  /* 0x000000000a127229 */ /* 0x000fc80000000112 */
[----:B------:R-:W-:-:S08]  /*0590*/  DFMA R14, R10, R14, R16 ;  /* 0x0000000e0a0e722b */ /* 0x000fd00000000010 */
[----:B------:R-:W-:-:S08]  /*05a0*/  DADD R14, R14, -R18 ;  /* 0x000000000e0e7229 */ /* 0x000fd00000000812 */
[----:B------:R-:W-:-:S08]  /*05b0*/  DFMA R14, R4, UR6, R14 ;  /* 0x00000006040e7c2b */ /* 0x000fd0000800000e */
[----:B------:R-:W-:Y:S01]  /*05c0*/  DADD R6, R6, R14 ;  /* 0x0000000006067229 */ /* 0x000fe2000000000e */
[----:B------:R-:W-:Y:S10]  /*05d0*/  BRA `(.L_x_2) ;  /* 0x0000000000187947 */ /* 0x000ff40003800000 */
.L_x_1:
[----:B------:R-:W-:Y:S01]  /*05e0*/  IMAD.MOV.U32 R4, RZ, RZ, 0x0 ;  /* 0x00000000ff047424 */ /* 0x000fe200078e00ff */
[----:B------:R-:W-:Y:S02]  /*05f0*/  MOV R5, 0x7ff00000 ;  /* 0x7ff0000000057802 */ /* 0x000fe40000000f00 */
[----:B------:R-:W-:-:S04]  /*0600*/  LOP3.LUT P0, RZ, R7, 0x7fffffff, RZ, 0xc0, !PT ;  /* 0x7fffffff07ff7812 */ /* 0x000fc8000780c0ff */
[----:B------:R-:W-:-:S10]  /*0610*/  DFMA R4, R6, R4, +INF ;  /* 0x7ff000000604742b */ /* 0x000fd40000000004 */
[----:B------:R-:W-:Y:S02]  /*0620*/  FSEL R6, R4, RZ, P0 ;  /* 0x000000ff04067208 */ /* 0x000fe40000000000 */
[----:B------:R-:W-:-:S07]  /*0630*/  FSEL R7, R5, -QNAN , P0 ;  /* 0xfff0000005077808 */ /* 0x000fce0000000000 */
.L_x_2:
[----:B------:R-:W-:Y:S05]  /*0640*/  BSYNC.RECONVERGENT B0 ;  /* 0x0000000000007941 */ /* 0x000fea0003800200 */
.L_x_0:
[----:B------:R-:W-:Y:S01]  /*0650*/  STG.E.64 desc[UR4][R2.64], R6 ;  /* 0x0000000602007986 */ /* 0x000fe2000c101b04 */
[----:B------:R-:W-:Y:S05]  /*0660*/  EXIT ;  /* 0x000000000000794d */ /* 0x000fea0003800000 */
.L_x_3:
[----:B------:R-:W-:-:S00]  /*0670*/  BRA `(.L_x_3) ;  /* 0xfffffffc00fc7947 */ /* 0x000fc0000383ffff */
[----:B------:R-:W-:-:S00]  /*0680*/  NOP ;  /* 0x0000000000007918 */ /* 0x000fc00000000000 */
[----:B------:R-:W-:-:S00]  /*0690*/  NOP ;  /* 0x0000000000007918 */ /* 0x000fc00000000000 */
[----:B------:R-:W-:-:S00]  /*06a0*/  NOP ;  /* 0x0000000000007918 */ /* 0x000fc00000000000 */
[----:B------:R-:W-:-:S00]  /*06b0*/  NOP ;  /* 0x0000000000007918 */ /* 0x000fc00000000000 */
[----:B------:R-:W-:-:S00]  /*06c0*/  NOP ;  /* 0x0000000000007918 */ /* 0x000fc00000000000 */
[----:B------:R-:W-:-:S00]  /*06d0*/  NOP ;  /* 0x0000000000007918 */ /* 0x000fc00000000000 */
[----:B------:R-:W-:-:S00]  /*06e0*/  NOP ;  /* 0x0000000000007918 */ /* 0x000fc00000000000 */
[----:B------:R-:W-:-:S00]  /*06f0*/  NOP ;  /* 0x0000000000007918 */ /* 0x000fc00000000000 */
.L_x_4:


//--------------------- .nv.shared.reserved.0     --------------------------
	.section	.nv.shared.reserved.0,"aw",@nobits
	.weak		__nv_reservedSMEM_offset_0_alias
	.size		__nv_reservedSMEM_offset_0_alias, 0, 64
	.other		__nv_reservedSMEM_offset_0_alias,@"STO_CUDA_RESERVED_SHARED STV_DEFAULT"
__nv_reservedSMEM_offset_0_alias:
	.zero		0
	.zero		64


//--------------------- .nv.constant0.matrixLog   --------------------------
	.section	.nv.constant0.matrixLog,"a",@progbits
	.sectionflags	@""
	.align	4
.nv.constant0.matrixLog:
	.zero		920


//--------------------- SYMBOLS --------------------------

	.type		.nv.reservedSmem.offset0,@object
	.size		.nv.reservedSmem.offset0,0x4
